//
// Generated by NVIDIA NVVM Compiler
//
// Compiler Build ID: CL-36424714
// Cuda compilation tools, release 13.0, V13.0.88
// Based on NVVM 20.0.0
//

.version 9.0
.target sm_100
.address_size 64

	// .globl	_Z11reduceNaivePfS_i
.extern .shared .align 16 .b8 sdata[];

.visible .entry _Z11reduceNaivePfS_i(
	.param .u64 .ptr .align 1 _Z11reduceNaivePfS_i_param_0,
	.param .u64 .ptr .align 1 _Z11reduceNaivePfS_i_param_1,
	.param .u32 _Z11reduceNaivePfS_i_param_2
)
{
	.reg .pred 	%p<7>;
	.reg .b32 	%r<20>;
	.reg .b32 	%f<9>;
	.reg .b64 	%rd<9>;

	ld.param.u64 	%rd1, [_Z11reduceNaivePfS_i_param_0];
	ld.param.u64 	%rd2, [_Z11reduceNaivePfS_i_param_1];
	ld.param.u32 	%r8, [_Z11reduceNaivePfS_i_param_2];
	mov.u32 	%r1, %tid.x;
	mov.u32 	%r9, %tid.y;
	mov.u32 	%r10, %ntid.y;
	mov.u32 	%r11, %ctaid.y;
	mad.lo.s32 	%r2, %r10, %r11, %r9;
	setp.ge.s32 	%p1, %r2, %r8;
	mov.f32 	%f8, 0f00000000;
	@%p1 bra 	$L__BB0_2;
	cvta.to.global.u64 	%rd3, %rd1;
	mul.wide.u32 	%rd4, %r2, 4;
	add.s64 	%rd5, %rd3, %rd4;
	ld.global.f32 	%f8, [%rd5];
$L__BB0_2:
	shl.b32 	%r12, %r1, 2;
	mov.u32 	%r13, sdata;
	add.s32 	%r3, %r13, %r12;
	st.shared.f32 	[%r3], %f8;
	bar.sync 	0;
	mov.u32 	%r4, %ntid.x;
	setp.lt.u32 	%p2, %r4, 2;
	@%p2 bra 	$L__BB0_8;
	and.b32  	%r5, %r1, 1;
	mov.b32 	%r19, 1;
$L__BB0_4:
	setp.ne.s32 	%p3, %r5, 0;
	@%p3 bra 	$L__BB0_7;
	add.s32 	%r15, %r19, %r1;
	setp.ge.u32 	%p4, %r15, %r4;
	@%p4 bra 	$L__BB0_7;
	shl.b32 	%r16, %r19, 2;
	add.s32 	%r17, %r3, %r16;
	ld.shared.f32 	%f4, [%r17];
	ld.shared.f32 	%f5, [%r3];
	add.f32 	%f6, %f4, %f5;
	st.shared.f32 	[%r3], %f6;
$L__BB0_7:
	bar.sync 	0;
	shl.b32 	%r19, %r19, 1;
	setp.lt.u32 	%p5, %r19, %r4;
	@%p5 bra 	$L__BB0_4;
$L__BB0_8:
	setp.ne.s32 	%p6, %r1, 0;
	@%p6 bra 	$L__BB0_10;
	ld.shared.f32 	%f7, [sdata];
	mov.u32 	%r18, %ctaid.x;
	cvta.to.global.u64 	%rd6, %rd2;
	mul.wide.u32 	%rd7, %r18, 4;
	add.s64 	%rd8, %rd6, %rd7;
	st.global.f32 	[%rd8], %f7;
$L__BB0_10:
	ret;

}
	// .globl	_Z27reduceSharedMemoryEfficientPfS_i
.visible .entry _Z27reduceSharedMemoryEfficientPfS_i(
	.param .u64 .ptr .align 1 _Z27reduceSharedMemoryEfficientPfS_i_param_0,
	.param .u64 .ptr .align 1 _Z27reduceSharedMemoryEfficientPfS_i_param_1,
	.param .u32 _Z27reduceSharedMemoryEfficientPfS_i_param_2
)
{
	.reg .pred 	%p<7>;
	.reg .b32 	%r<18>;
	.reg .b32 	%f<11>;
	.reg .b64 	%rd<11>;

	ld.param.u64 	%rd3, [_Z27reduceSharedMemoryEfficientPfS_i_param_0];
	ld.param.u64 	%rd2, [_Z27reduceSharedMemoryEfficientPfS_i_param_1];
	ld.param.u32 	%r9, [_Z27reduceSharedMemoryEfficientPfS_i_param_2];
	cvta.to.global.u64 	%rd1, %rd3;
	mov.u32 	%r1, %tid.x;
	mov.u32 	%r2, %ctaid.x;
	mov.u32 	%r17, %ntid.x;
	mul.lo.s32 	%r10, %r17, %r2;
	shl.b32 	%r11, %r10, 1;
	add.s32 	%r4, %r11, %r1;
	shl.b32 	%r12, %r1, 2;
	mov.u32 	%r13, sdata;
	add.s32 	%r5, %r13, %r12;
	mov.b32 	%r14, 0;
	st.shared.u32 	[%r5], %r14;
	setp.ge.u32 	%p1, %r4, %r9;
	mov.f32 	%f10, 0f00000000;
	@%p1 bra 	$L__BB1_2;
	mul.wide.u32 	%rd4, %r4, 4;
	add.s64 	%rd5, %rd1, %rd4;
	ld.global.f32 	%f10, [%rd5];
	st.shared.f32 	[%r5], %f10;
$L__BB1_2:
	add.s32 	%r6, %r4, %r17;
	setp.ge.u32 	%p2, %r6, %r9;
	@%p2 bra 	$L__BB1_4;
	mul.wide.u32 	%rd6, %r6, 4;
	add.s64 	%rd7, %rd1, %rd6;
	ld.global.f32 	%f4, [%rd7];
	add.f32 	%f5, %f4, %f10;
	st.shared.f32 	[%r5], %f5;
$L__BB1_4:
	bar.sync 	0;
	setp.lt.u32 	%p3, %r17, 2;
	@%p3 bra 	$L__BB1_8;
$L__BB1_5:
	shr.u32 	%r8, %r17, 1;
	setp.ge.u32 	%p4, %r1, %r8;
	@%p4 bra 	$L__BB1_7;
	shl.b32 	%r15, %r8, 2;
	add.s32 	%r16, %r5, %r15;
	ld.shared.f32 	%f6, [%r16];
	ld.shared.f32 	%f7, [%r5];
	add.f32 	%f8, %f6, %f7;
	st.shared.f32 	[%r5], %f8;
$L__BB1_7:
	bar.sync 	0;
	setp.gt.u32 	%p5, %r17, 3;
	mov.u32 	%r17, %r8;
	@%p5 bra 	$L__BB1_5;
$L__BB1_8:
	setp.ne.s32 	%p6, %r1, 0;
	@%p6 bra 	$L__BB1_10;
	ld.shared.f32 	%f9, [sdata];
	cvta.to.global.u64 	%rd8, %rd2;
	mul.wide.u32 	%rd9, %r2, 4;
	add.s64 	%rd10, %rd8, %rd9;
	st.global.f32 	[%rd10], %f9;
$L__BB1_10:
	ret;

}
	// .globl	_Z19inclusiveScanKernelPfS_i
.visible .entry _Z19inclusiveScanKernelPfS_i(
	.param .u64 .ptr .align 1 _Z19inclusiveScanKernelPfS_i_param_0,
	.param .u64 .ptr .align 1 _Z19inclusiveScanKernelPfS_i_param_1,
	.param .u32 _Z19inclusiveScanKernelPfS_i_param_2
)
{


	ret;

}
	// .globl	_Z19exclusiveScanKernelPfS_i
.visible .entry _Z19exclusiveScanKernelPfS_i(
	.param .u64 .ptr .align 1 _Z19exclusiveScanKernelPfS_i_param_0,
	.param .u64 .ptr .align 1 _Z19exclusiveScanKernelPfS_i_param_1,
	.param .u32 _Z19exclusiveScanKernelPfS_i_param_2
)
{


	ret;

}


// ===== COMPILED SASS (sm_100) =====

	.target	sm_100

	.elftype	@"ET_EXEC"


//--------------------- .note.nv.tkinfo           --------------------------
	.section	.note.nv.tkinfo,"",@"SHT_NOTE"
	.sectionflags	@"SHF_NOTE_NV_TKINFO"
	.tkinfo
        /*0018*/ 	.word	0x00000002
        /*0030*/ 	.string	""
        /*0030*/ 	.string	"ptxas"
        /*0030*/ 	.string	"Cuda compilation tools, release 13.0, V13.0.88"
        /*0030*/ 	.string	"Build cuda_13.0.r13.0/compiler.36424714_0"
        /*0030*/ 	.string	"-arch sm_100 -m 64 "



//--------------------- .note.nv.cuinfo           --------------------------
	.section	.note.nv.cuinfo,"",@"SHT_NOTE"
	.sectionflags	@"SHF_NOTE_NV_CUINFO"
        /*0018*/ 	.short	0x0002
        /*001a*/ 	.short	0x0064
        /*001c*/ 	.short	0x0082
	.zero		2


//--------------------- .nv.info                  --------------------------
	.section	.nv.info,"",@"SHT_CUDA_INFO"
	.align	4


	//----- nvinfo : EIATTR_REGCOUNT
	.align		4
        /*0000*/ 	.byte	0x04, 0x2f
        /*0002*/ 	.short	(.L_1 - .L_0)
	.align		4
.L_0:
        /*0004*/ 	.word	index@(_Z11reduceNaivePfS_i)
        /*0008*/ 	.word	0x0000000a


	//----- nvinfo : EIATTR_FRAME_SIZE
	.align		4
.L_1:
        /*000c*/ 	.byte	0x04, 0x11
        /*000e*/ 	.short	(.L_3 - .L_2)
	.align		4
.L_2:
        /*0010*/ 	.word	index@(_Z11reduceNaivePfS_i)
        /*0014*/ 	.word	0x00000000


	//----- nvinfo : EIATTR_REGCOUNT
	.align		4
.L_3:
        /*0018*/ 	.byte	0x04, 0x2f
        /*001a*/ 	.short	(.L_5 - .L_4)
	.align		4
.L_4:
        /*001c*/ 	.word	index@(_Z27reduceSharedMemoryEfficientPfS_i)
        /*0020*/ 	.word	0x00000012


	//----- nvinfo : EIATTR_FRAME_SIZE
	.align		4
.L_5:
        /*0024*/ 	.byte	0x04, 0x11
        /*0026*/ 	.short	(.L_7 - .L_6)
	.align		4
.L_6:
        /*0028*/ 	.word	index@(_Z27reduceSharedMemoryEfficientPfS_i)
        /*002c*/ 	.word	0x00000000


	//----- nvinfo : EIATTR_REGCOUNT
	.align		4
.L_7:
        /*0030*/ 	.byte	0x04, 0x2f
        /*0032*/ 	.short	(.L_9 - .L_8)
	.align		4
.L_8:
        /*0034*/ 	.word	index@(_Z19inclusiveScanKernelPfS_i)
        /*0038*/ 	.word	0x00000004


	//----- nvinfo : EIATTR_FRAME_SIZE
	.align		4
.L_9:
        /*003c*/ 	.byte	0x04, 0x11
        /*003e*/ 	.short	(.L_11 - .L_10)
	.align		4
.L_10:
        /*0040*/ 	.word	index@(_Z19inclusiveScanKernelPfS_i)
        /*0044*/ 	.word	0x00000000


	//----- nvinfo : EIATTR_REGCOUNT
	.align		4
.L_11:
        /*0048*/ 	.byte	0x04, 0x2f
        /*004a*/ 	.short	(.L_13 - .L_12)
	.align		4
.L_12:
        /*004c*/ 	.word	index@(_Z19exclusiveScanKernelPfS_i)
        /*0050*/ 	.word	0x00000004


	//----- nvinfo : EIATTR_FRAME_SIZE
	.align		4
.L_13:
        /*0054*/ 	.byte	0x04, 0x11
        /*0056*/ 	.short	(.L_15 - .L_14)
	.align		4
.L_14:
        /*0058*/ 	.word	index@(_Z19exclusiveScanKernelPfS_i)
        /*005c*/ 	.word	0x00000000


	//----- nvinfo : EIATTR_MIN_STACK_SIZE
	.align		4
.L_15:
        /*0060*/ 	.byte	0x04, 0x12
        /*0062*/ 	.short	(.L_17 - .L_16)
	.align		4
.L_16:
        /*0064*/ 	.word	index@(_Z19exclusiveScanKernelPfS_i)
        /*0068*/ 	.word	0x00000000


	//----- nvinfo : EIATTR_MIN_STACK_SIZE
	.align		4
.L_17:
        /*006c*/ 	.byte	0x04, 0x12
        /*006e*/ 	.short	(.L_19 - .L_18)
	.align		4
.L_18:
        /*0070*/ 	.word	index@(_Z19inclusiveScanKernelPfS_i)
        /*0074*/ 	.word	0x00000000


	//----- nvinfo : EIATTR_MIN_STACK_SIZE
	.align		4
.L_19:
        /*0078*/ 	.byte	0x04, 0x12
        /*007a*/ 	.short	(.L_21 - .L_20)
	.align		4
.L_20:
        /*007c*/ 	.word	index@(_Z27reduceSharedMemoryEfficientPfS_i)
        /*0080*/ 	.word	0x00000000


	//----- nvinfo : EIATTR_MIN_STACK_SIZE
	.align		4
.L_21:
        /*0084*/ 	.byte	0x04, 0x12
        /*0086*/ 	.short	(.L_23 - .L_22)
	.align		4
.L_22:
        /*0088*/ 	.word	index@(_Z11reduceNaivePfS_i)
        /*008c*/ 	.word	0x00000000
.L_23:


//--------------------- .nv.compat                --------------------------
	.section	.nv.compat,"",@"SHT_CUDA_COMPAT_INFO"
	.align	4
        /*0000*/ 	.byte	0x02, 0x09, 0x00, 0x00, 0x02, 0x02, 0x01, 0x00, 0x02, 0x05, 0x05, 0x00, 0x03, 0x07, 0x01, 0x01
        /*0010*/ 	.byte	0x02, 0x03, 0x00, 0x00, 0x02, 0x06, 0x01, 0x00, 0x04, 0x0b, 0x08, 0x00, 0x09, 0x00, 0x00, 0x00
        /*0020*/ 	.byte	0x00, 0x00, 0x00, 0x00


//--------------------- .nv.info._Z19exclusiveScanKernelPfS_i --------------------------
	.section	.nv.info._Z19exclusiveScanKernelPfS_i,"",@"SHT_CUDA_INFO"
	.sectionflags	@""
	.align	4


	//----- nvinfo : EIATTR_CUDA_API_VERSION
	.align		4
        /*0000*/ 	.byte	0x04, 0x37
        /*0002*/ 	.short	(.L_25 - .L_24)
.L_24:
        /*0004*/ 	.word	0x00000082


	//----- nvinfo : EIATTR_KPARAM_INFO
	.align		4
.L_25:
        /*0008*/ 	.byte	0x04, 0x17
        /*000a*/ 	.short	(.L_27 - .L_26)
.L_26:
        /*000c*/ 	.word	0x00000000
        /*0010*/ 	.short	0x0002
        /*0012*/ 	.short	0x0010
        /*0014*/ 	.byte	0x00, 0xf0, 0x11, 0x00


	//----- nvinfo : EIATTR_KPARAM_INFO
	.align		4
.L_27:
        /*0018*/ 	.byte	0x04, 0x17
        /*001a*/ 	.short	(.L_29 - .L_28)
.L_28:
        /*001c*/ 	.word	0x00000000
        /*0020*/ 	.short	0x0001
        /*0022*/ 	.short	0x0008
        /*0024*/ 	.byte	0x00, 0xf5, 0x21, 0x00


	//----- nvinfo : EIATTR_KPARAM_INFO
	.align		4
.L_29:
        /*0028*/ 	.byte	0x04, 0x17
        /*002a*/ 	.short	(.L_31 - .L_30)
.L_30:
        /*002c*/ 	.word	0x00000000
        /*0030*/ 	.short	0x0000
        /*0032*/ 	.short	0x0000
        /*0034*/ 	.byte	0x00, 0xf5, 0x21, 0x00


	//----- nvinfo : EIATTR_SPARSE_MMA_MASK
	.align		4
.L_31:
        /*0038*/ 	.byte	0x03, 0x50
        /*003a*/ 	.short	0x0000


	//----- nvinfo : EIATTR_MAXREG_COUNT
	.align		4
        /*003c*/ 	.byte	0x03, 0x1b
        /*003e*/ 	.short	0x00ff


	//----- nvinfo : EIATTR_MERCURY_ISA_VERSION
	.align		4
        /*0040*/ 	.byte	0x03, 0x5f
        /*0042*/ 	.short	0x0101


	//----- nvinfo : EIATTR_VRC_CTA_INIT_COUNT
	.align		4
        /*0044*/ 	.byte	0x02, 0x4a
	.zero		1
	.zero		1


	//----- nvinfo : EIATTR_EXIT_INSTR_OFFSETS
	.align		4
        /*0048*/ 	.byte	0x04, 0x1c
        /*004a*/ 	.short	(.L_33 - .L_32)


	//   ....[0]....
.L_32:
        /*004c*/ 	.word	0x00000010


	//----- nvinfo : EIATTR_CBANK_PARAM_SIZE
	.align		4
.L_33:
        /*0050*/ 	.byte	0x03, 0x19
        /*0052*/ 	.short	0x0014


	//----- nvinfo : EIATTR_PARAM_CBANK
	.align		4
        /*0054*/ 	.byte	0x04, 0x0a
        /*0056*/ 	.short	(.L_35 - .L_34)
	.align		4
.L_34:
        /*0058*/ 	.word	index@(.nv.constant0._Z19exclusiveScanKernelPfS_i)
        /*005c*/ 	.short	0x0380
        /*005e*/ 	.short	0x0014


	//----- nvinfo : EIATTR_SW_WAR
	.align		4
.L_35:
        /*0060*/ 	.byte	0x04, 0x36
        /*0062*/ 	.short	(.L_37 - .L_36)
.L_36:
        /*0064*/ 	.word	0x00000008
.L_37:


//--------------------- .nv.info._Z19inclusiveScanKernelPfS_i --------------------------
	.section	.nv.info._Z19inclusiveScanKernelPfS_i,"",@"SHT_CUDA_INFO"
	.sectionflags	@""
	.align	4


	//----- nvinfo : EIATTR_CUDA_API_VERSION
	.align		4
        /*0000*/ 	.byte	0x04, 0x37
        /*0002*/ 	.short	(.L_39 - .L_38)
.L_38:
        /*0004*/ 	.word	0x00000082


	//----- nvinfo : EIATTR_KPARAM_INFO
	.align		4
.L_39:
        /*0008*/ 	.byte	0x04, 0x17
        /*000a*/ 	.short	(.L_41 - .L_40)
.L_40:
        /*000c*/ 	.word	0x00000000
        /*0010*/ 	.short	0x0002
        /*0012*/ 	.short	0x0010
        /*0014*/ 	.byte	0x00, 0xf0, 0x11, 0x00


	//----- nvinfo : EIATTR_KPARAM_INFO
	.align		4
.L_41:
        /*0018*/ 	.byte	0x04, 0x17
        /*001a*/ 	.short	(.L_43 - .L_42)
.L_42:
        /*001c*/ 	.word	0x00000000
        /*0020*/ 	.short	0x0001
        /*0022*/ 	.short	0x0008
        /*0024*/ 	.byte	0x00, 0xf5, 0x21, 0x00


	//----- nvinfo : EIATTR_KPARAM_INFO
	.align		4
.L_43:
        /*0028*/ 	.byte	0x04, 0x17
        /*002a*/ 	.short	(.L_45 - .L_44)
.L_44:
        /*002c*/ 	.word	0x00000000
        /*0030*/ 	.short	0x0000
        /*0032*/ 	.short	0x0000
        /*0034*/ 	.byte	0x00, 0xf5, 0x21, 0x00


	//----- nvinfo : EIATTR_SPARSE_MMA_MASK
	.align		4
.L_45:
        /*0038*/ 	.byte	0x03, 0x50
        /*003a*/ 	.short	0x0000


	//----- nvinfo : EIATTR_MAXREG_COUNT
	.align		4
        /*003c*/ 	.byte	0x03, 0x1b
        /*003e*/ 	.short	0x00ff


	//----- nvinfo : EIATTR_MERCURY_ISA_VERSION
	.align		4
        /*0040*/ 	.byte	0x03, 0x5f
        /*0042*/ 	.short	0x0101


	//----- nvinfo : EIATTR_VRC_CTA_INIT_COUNT
	.align		4
        /*0044*/ 	.byte	0x02, 0x4a
	.zero		1
	.zero		1


	//----- nvinfo : EIATTR_EXIT_INSTR_OFFSETS
	.align		4
        /*0048*/ 	.byte	0x04, 0x1c
        /*004a*/ 	.short	(.L_47 - .L_46)


	//   ....[0]....
.L_46:
        /*004c*/ 	.word	0x00000010


	//----- nvinfo : EIATTR_CBANK_PARAM_SIZE
	.align		4
.L_47:
        /*0050*/ 	.byte	0x03, 0x19
        /*0052*/ 	.short	0x0014


	//----- nvinfo : EIATTR_PARAM_CBANK
	.align		4
        /*0054*/ 	.byte	0x04, 0x0a
        /*0056*/ 	.short	(.L_49 - .L_48)
	.align		4
.L_48:
        /*0058*/ 	.word	index@(.nv.constant0._Z19inclusiveScanKernelPfS_i)
        /*005c*/ 	.short	0x0380
        /*005e*/ 	.short	0x0014


	//----- nvinfo : EIATTR_SW_WAR
	.align		4
.L_49:
        /*0060*/ 	.byte	0x04, 0x36
        /*0062*/ 	.short	(.L_51 - .L_50)
.L_50:
        /*0064*/ 	.word	0x00000008
.L_51:


//--------------------- .nv.info._Z27reduceSharedMemoryEfficientPfS_i --------------------------
	.section	.nv.info._Z27reduceSharedMemoryEfficientPfS_i,"",@"SHT_CUDA_INFO"
	.sectionflags	@""
	.align	4


	//----- nvinfo : EIATTR_CUDA_API_VERSION
	.align		4
        /*0000*/ 	.byte	0x04, 0x37
        /*0002*/ 	.short	(.L_53 - .L_52)
.L_52:
        /*0004*/ 	.word	0x00000082


	//----- nvinfo : EIATTR_KPARAM_INFO
	.align		4
.L_53:
        /*0008*/ 	.byte	0x04, 0x17
        /*000a*/ 	.short	(.L_55 - .L_54)
.L_54:
        /*000c*/ 	.word	0x00000000
        /*0010*/ 	.short	0x0002
        /*0012*/ 	.short	0x0010
        /*0014*/ 	.byte	0x00, 0xf0, 0x11, 0x00


	//----- nvinfo : EIATTR_KPARAM_INFO
	.align		4
.L_55:
        /*0018*/ 	.byte	0x04, 0x17
        /*001a*/ 	.short	(.L_57 - .L_56)
.L_56:
        /*001c*/ 	.word	0x00000000
        /*0020*/ 	.short	0x0001
        /*0022*/ 	.short	0x0008
        /*0024*/ 	.byte	0x00, 0xf5, 0x21, 0x00


	//----- nvinfo : EIATTR_KPARAM_INFO
	.align		4
.L_57:
        /*0028*/ 	.byte	0x04, 0x17
        /*002a*/ 	.short	(.L_59 - .L_58)
.L_58:
        /*002c*/ 	.word	0x00000000
        /*0030*/ 	.short	0x0000
        /*0032*/ 	.short	0x0000
        /*0034*/ 	.byte	0x00, 0xf5, 0x21, 0x00


	//----- nvinfo : EIATTR_SPARSE_MMA_MASK
	.align		4
.L_59:
        /*0038*/ 	.byte	0x03, 0x50
        /*003a*/ 	.short	0x0000


	//----- nvinfo : EIATTR_MAXREG_COUNT
	.align		4
        /*003c*/ 	.byte	0x03, 0x1b
        /*003e*/ 	.short	0x00ff


	//----- nvinfo : EIATTR_NUM_BARRIERS
	.align		4
        /*0040*/ 	.byte	0x02, 0x4c
        /*0042*/ 	.byte	0x01
	.zero		1


	//----- nvinfo : EIATTR_MERCURY_ISA_VERSION
	.align		4
        /*0044*/ 	.byte	0x03, 0x5f
        /*0046*/ 	.short	0x0101


	//----- nvinfo : EIATTR_VRC_CTA_INIT_COUNT
	.align		4
        /*0048*/ 	.byte	0x02, 0x4a
	.zero		1
	.zero		1


	//----- nvinfo : EIATTR_EXIT_INSTR_OFFSETS
	.align		4
        /*004c*/ 	.byte	0x04, 0x1c
        /*004e*/ 	.short	(.L_61 - .L_60)


	//   ....[0]....
.L_60:
        /*0050*/ 	.word	0x000002b0


	//   ....[1]....
        /*0054*/ 	.word	0x00000330


	//----- nvinfo : EIATTR_CBANK_PARAM_SIZE
	.align		4
.L_61:
        /*0058*/ 	.byte	0x03, 0x19
        /*005a*/ 	.short	0x0014


	//----- nvinfo : EIATTR_PARAM_CBANK
	.align		4
        /*005c*/ 	.byte	0x04, 0x0a
        /*005e*/ 	.short	(.L_63 - .L_62)
	.align		4
.L_62:
        /*0060*/ 	.word	index@(.nv.constant0._Z27reduceSharedMemoryEfficientPfS_i)
        /*0064*/ 	.short	0x0380
        /*0066*/ 	.short	0x0014


	//----- nvinfo : EIATTR_SW_WAR
	.align		4
.L_63:
        /*0068*/ 	.byte	0x04, 0x36
        /*006a*/ 	.short	(.L_65 - .L_64)
.L_64:
        /*006c*/ 	.word	0x00000008
.L_65:


//--------------------- .nv.info._Z11reduceNaivePfS_i --------------------------
	.section	.nv.info._Z11reduceNaivePfS_i,"",@"SHT_CUDA_INFO"
	.sectionflags	@""
	.align	4


	//----- nvinfo : EIATTR_CUDA_API_VERSION
	.align		4
        /*0000*/ 	.byte	0x04, 0x37
        /*0002*/ 	.short	(.L_67 - .L_66)
.L_66:
        /*0004*/ 	.word	0x00000082


	//----- nvinfo : EIATTR_KPARAM_INFO
	.align		4
.L_67:
        /*0008*/ 	.byte	0x04, 0x17
        /*000a*/ 	.short	(.L_69 - .L_68)
.L_68:
        /*000c*/ 	.word	0x00000000
        /*0010*/ 	.short	0x0002
        /*0012*/ 	.short	0x0010
        /*0014*/ 	.byte	0x00, 0xf0, 0x11, 0x00


	//----- nvinfo : EIATTR_KPARAM_INFO
	.align		4
.L_69:
        /*0018*/ 	.byte	0x04, 0x17
        /*001a*/ 	.short	(.L_71 - .L_70)
.L_70:
        /*001c*/ 	.word	0x00000000
        /*0020*/ 	.short	0x0001
        /*0022*/ 	.short	0x0008
        /*0024*/ 	.byte	0x00, 0xf5, 0x21, 0x00


	//----- nvinfo : EIATTR_KPARAM_INFO
	.align		4
.L_71:
        /*0028*/ 	.byte	0x04, 0x17
        /*002a*/ 	.short	(.L_73 - .L_72)
.L_72:
        /*002c*/ 	.word	0x00000000
        /*0030*/ 	.short	0x0000
        /*0032*/ 	.short	0x0000
        /*0034*/ 	.byte	0x00, 0xf5, 0x21, 0x00


	//----- nvinfo : EIATTR_SPARSE_MMA_MASK
	.align		4
.L_73:
        /*0038*/ 	.byte	0x03, 0x50
        /*003a*/ 	.short	0x0000


	//----- nvinfo : EIATTR_MAXREG_COUNT
	.align		4
        /*003c*/ 	.byte	0x03, 0x1b
        /*003e*/ 	.short	0x00ff


	//----- nvinfo : EIATTR_NUM_BARRIERS
	.align		4
        /*0040*/ 	.byte	0x02, 0x4c
        /*0042*/ 	.byte	0x01
	.zero		1


	//----- nvinfo : EIATTR_MERCURY_ISA_VERSION
	.align		4
        /*0044*/ 	.byte	0x03, 0x5f
        /*0046*/ 	.short	0x0101


	//----- nvinfo : EIATTR_VRC_CTA_INIT_COUNT
	.align		4
        /*0048*/ 	.byte	0x02, 0x4a
	.zero		1
	.zero		1


	//----- nvinfo : EIATTR_EXIT_INSTR_OFFSETS
	.align		4
        /*004c*/ 	.byte	0x04, 0x1c
        /*004e*/ 	.short	(.L_75 - .L_74)


	//   ....[0]....
.L_74:
        /*0050*/ 	.word	0x00000240


	//   ....[1]....
        /*0054*/ 	.word	0x000002d0


	//----- nvinfo : EIATTR_CBANK_PARAM_SIZE
	.align		4
.L_75:
        /*0058*/ 	.byte	0x03, 0x19
        /*005a*/ 	.short	0x0014


	//----- nvinfo : EIATTR_PARAM_CBANK
	.align		4
        /*005c*/ 	.byte	0x04, 0x0a
        /*005e*/ 	.short	(.L_77 - .L_76)
	.align		4
.L_76:
        /*0060*/ 	.word	index@(.nv.constant0._Z11reduceNaivePfS_i)
        /*0064*/ 	.short	0x0380
        /*0066*/ 	.short	0x0014


	//----- nvinfo : EIATTR_SW_WAR
	.align		4
.L_77:
        /*0068*/ 	.byte	0x04, 0x36
        /*006a*/ 	.short	(.L_79 - .L_78)
.L_78:
        /*006c*/ 	.word	0x00000008
.L_79:


//--------------------- .nv.callgraph             --------------------------
	.section	.nv.callgraph,"",@"SHT_CUDA_CALLGRAPH"
	.align	4
	.sectionentsize	8
	.align		4
        /*0000*/ 	.word	0x00000000
	.align		4
        /*0004*/ 	.word	0xffffffff
	.align		4
        /*0008*/ 	.word	0x00000000
	.align		4
        /*000c*/ 	.word	0xfffffffe
	.align		4
        /*0010*/ 	.word	0x00000000
	.align		4
        /*0014*/ 	.word	0xfffffffd
	.align		4
        /*0018*/ 	.word	0x00000000
	.align		4
        /*001c*/ 	.word	0xfffffffc


//--------------------- .text._Z19exclusiveScanKernelPfS_i --------------------------
	.section	.text._Z19exclusiveScanKernelPfS_i,"ax",@progbits
	.align	128
        .global         _Z19exclusiveScanKernelPfS_i
        .type           _Z19exclusiveScanKernelPfS_i,@function
        .size           _Z19exclusiveScanKernelPfS_i,(.L_x_8 - _Z19exclusiveScanKernelPfS_i)
        .other          _Z19exclusiveScanKernelPfS_i,@"STO_CUDA_ENTRY STV_DEFAULT"
_Z19exclusiveScanKernelPfS_i:
.text._Z19exclusiveScanKernelPfS_i:
[----:B------:R-:W-:Y:S01]  /*0000*/  LDC R1, c[0x0][0x37c] ;  /* 0x0000df00ff017b82 */ /* 0x000fe20000000800 */
[----:B------:R-:W-:Y:S05]  /*0010*/  EXIT ;  /* 0x000000000000794d */ /* 0x000fea0003800000 */
.L_x_0:
[----:B------:R-:W-:-:S00]  /*0020*/  BRA `(.L_x_0) ;  /* 0xfffffffc00fc7947 */ /* 0x000fc0000383ffff */
[----:B------:R-:W-:-:S00]  /*0030*/  NOP ;  /* 0x0000000000007918 */ /* 0x000fc00000000000 */
        /* <DEDUP_REMOVED lines=12> */
.L_x_8:


//--------------------- .text._Z19inclusiveScanKernelPfS_i --------------------------
	.section	.text._Z19inclusiveScanKernelPfS_i,"ax",@progbits
	.align	128
        .global         _Z19inclusiveScanKernelPfS_i
        .type           _Z19inclusiveScanKernelPfS_i,@function
        .size           _Z19inclusiveScanKernelPfS_i,(.L_x_9 - _Z19inclusiveScanKernelPfS_i)
        .other          _Z19inclusiveScanKernelPfS_i,@"STO_CUDA_ENTRY STV_DEFAULT"
_Z19inclusiveScanKernelPfS_i:
.text._Z19inclusiveScanKernelPfS_i:
[----:B------:R-:W-:Y:S01]  /*0000*/  LDC R1, c[0x0][0x37c] ;  /* 0x0000df00ff017b82 */ /* 0x000fe20000000800 */
[----:B------:R-:W-:Y:S05]  /*0010*/  EXIT ;  /* 0x000000000000794d */ /* 0x000fea0003800000 */
.L_x_1:
        /* <DEDUP_REMOVED lines=14> */
.L_x_9:


//--------------------- .text._Z27reduceSharedMemoryEfficientPfS_i --------------------------
	.section	.text._Z27reduceSharedMemoryEfficientPfS_i,"ax",@progbits
	.align	128
        .global         _Z27reduceSharedMemoryEfficientPfS_i
        .type           _Z27reduceSharedMemoryEfficientPfS_i,@function
        .size           _Z27reduceSharedMemoryEfficientPfS_i,(.L_x_10 - _Z27reduceSharedMemoryEfficientPfS_i)
        .other          _Z27reduceSharedMemoryEfficientPfS_i,@"STO_CUDA_ENTRY STV_DEFAULT"
_Z27reduceSharedMemoryEfficientPfS_i:
.text._Z27reduceSharedMemoryEfficientPfS_i:
[----:B------:R-:W-:Y:S01]  /*0000*/  LDC R1, c[0x0][0x37c] ;  /* 0x0000df00ff017b82 */ /* 0x000fe20000000800 */
[----:B------:R-:W0:Y:S01]  /*0010*/  S2R R11, SR_CTAID.X ;  /* 0x00000000000b7919 */ /* 0x000e220000002500 */
[----:B------:R-:W1:Y:S01]  /*0020*/  LDCU UR4, c[0x0][0x360] ;  /* 0x00006c00ff0477ac */ /* 0x000e620008000800 */
[----:B------:R-:W-:Y:S01]  /*0030*/  IMAD.MOV.U32 R15, RZ, RZ, RZ ;  /* 0x000000ffff0f7224 */ /* 0x000fe200078e00ff */
[----:B------:R-:W2:Y:S01]  /*0040*/  S2R R9, SR_TID.X ;  /* 0x0000000000097919 */ /* 0x000ea20000002100 */
[----:B------:R-:W3:Y:S01]  /*0050*/  LDCU UR5, c[0x0][0x390] ;  /* 0x00007200ff0577ac */ /* 0x000ee20008000800 */
[----:B------:R-:W4:Y:S01]  /*0060*/  LDCU.64 UR6, c[0x0][0x358] ;  /* 0x00006b00ff0677ac */ /* 0x000f220008000a00 */
[----:B-1----:R-:W-:Y:S02]  /*0070*/  IMAD.U32 R6, RZ, RZ, UR4 ;  /* 0x00000004ff067e24 */ /* 0x002fe4000f8e00ff */
[----:B0-----:R-:W-:-:S04]  /*0080*/  IMAD R0, R11, UR4, RZ ;  /* 0x000000040b007c24 */ /* 0x001fc8000f8e02ff */
[----:B--2---:R-:W-:-:S05]  /*0090*/  IMAD R7, R0, 0x2, R9 ;  /* 0x0000000200077824 */ /* 0x004fca00078e0209 */
[C---:B------:R-:W-:Y:S02]  /*00a0*/  IADD3 R13, PT, PT, R7.reuse, R6, RZ ;  /* 0x00000006070d7210 */ /* 0x040fe40007ffe0ff */
[----:B---3--:R-:W-:Y:S02]  /*00b0*/  ISETP.GE.U32.AND P1, PT, R7, UR5, PT ;  /* 0x0000000507007c0c */ /* 0x008fe4000bf26070 */
[----:B------:R-:W-:-:S11]  /*00c0*/  ISETP.GE.U32.AND P0, PT, R13, UR5, PT ;  /* 0x000000050d007c0c */ /* 0x000fd6000bf06070 */
[----:B------:R-:W0:Y:S08]  /*00d0*/  @!P1 LDC.64 R2, c[0x0][0x380] ;  /* 0x0000e000ff029b82 */ /* 0x000e300000000a00 */
[----:B------:R-:W1:Y:S01]  /*00e0*/  @!P0 LDC.64 R4, c[0x0][0x380] ;  /* 0x0000e000ff048b82 */ /* 0x000e620000000a00 */
[----:B0-----:R-:W-:-:S05]  /*00f0*/  @!P1 IMAD.WIDE.U32 R2, R7, 0x4, R2 ;  /* 0x0000000407029825 */ /* 0x001fca00078e0002 */
[----:B----4-:R-:W2:Y:S01]  /*0100*/  @!P1 LDG.E R15, desc[UR6][R2.64] ;  /* 0x00000006020f9981 */ /* 0x010ea2000c1e1900 */
[----:B-1----:R-:W-:-:S06]  /*0110*/  @!P0 IMAD.WIDE.U32 R4, R13, 0x4, R4 ;  /* 0x000000040d048825 */ /* 0x002fcc00078e0004 */
[----:B------:R-:W3:Y:S01]  /*0120*/  @!P0 LDG.E R4, desc[UR6][R4.64] ;  /* 0x0000000604048981 */ /* 0x000ee2000c1e1900 */
[----:B------:R-:W0:Y:S01]  /*0130*/  S2UR UR5, SR_CgaCtaId ;  /* 0x00000000000579c3 */ /* 0x000e220000008800 */
[----:B------:R-:W-:Y:S01]  /*0140*/  HFMA2 R7, -RZ, RZ, 0, 0 ;  /* 0x00000000ff077431 */ /* 0x000fe200000001ff */
[----:B------:R-:W-:Y:S01]  /*0150*/  UMOV UR4, 0x400 ;  /* 0x0000040000047882 */ /* 0x000fe20000000000 */
[----:B------:R-:W-:Y:S01]  /*0160*/  ISETP.GE.U32.AND P2, PT, R6, 0x2, PT ;  /* 0x000000020600780c */ /* 0x000fe20003f46070 */
[----:B0-----:R-:W-:-:S06]  /*0170*/  ULEA UR4, UR5, UR4, 0x18 ;  /* 0x0000000405047291 */ /* 0x001fcc000f8ec0ff */
[----:B------:R-:W-:Y:S01]  /*0180*/  LEA R0, R9, UR4, 0x2 ;  /* 0x0000000409007c11 */ /* 0x000fe2000f8e10ff */
[----:B--2---:R-:W-:-:S04]  /*0190*/  @!P1 IMAD.MOV.U32 R7, RZ, RZ, R15 ;  /* 0x000000ffff079224 */ /* 0x004fc800078e000f */
[----:B------:R0:W-:Y:S01]  /*01a0*/  STS [R0], R15 ;  /* 0x0000000f00007388 */ /* 0x0001e20000000800 */
[----:B------:R-:W-:Y:S01]  /*01b0*/  ISETP.NE.AND P1, PT, R9, RZ, PT ;  /* 0x000000ff0900720c */ /* 0x000fe20003f25270 */
[----:B---3--:R-:W-:-:S05]  /*01c0*/  @!P0 FADD R7, R4, R7 ;  /* 0x0000000704078221 */ /* 0x008fca0000000000 */
[----:B------:R0:W-:Y:S01]  /*01d0*/  @!P0 STS [R0], R7 ;  /* 0x0000000700008388 */ /* 0x0001e20000000800 */
[----:B------:R-:W-:Y:S06]  /*01e0*/  BAR.SYNC.DEFER_BLOCKING 0x0 ;  /* 0x0000000000007b1d */ /* 0x000fec0000010000 */
[----:B------:R-:W-:Y:S05]  /*01f0*/  @!P2 BRA `(.L_x_2) ;  /* 0x00000000002ca947 */ /* 0x000fea0003800000 */
.L_x_3:
[----:B------:R-:W-:-:S04]  /*0200*/  SHF.R.U32.HI R4, RZ, 0x1, R6 ;  /* 0x00000001ff047819 */ /* 0x000fc80000011606 */
[----:B------:R-:W-:-:S13]  /*0210*/  ISETP.GE.U32.AND P0, PT, R9, R4, PT ;  /* 0x000000040900720c */ /* 0x000fda0003f06070 */
[----:B------:R-:W-:Y:S01]  /*0220*/  @!P0 LEA R2, R4, R0, 0x2 ;  /* 0x0000000004028211 */ /* 0x000fe200078e10ff */
[----:B------:R-:W-:Y:S05]  /*0230*/  @!P0 LDS R3, [R0] ;  /* 0x0000000000038984 */ /* 0x000fea0000000800 */
[----:B------:R-:W1:Y:S02]  /*0240*/  @!P0 LDS R2, [R2] ;  /* 0x0000000002028984 */ /* 0x000e640000000800 */
[----:B-1----:R-:W-:-:S05]  /*0250*/  @!P0 FADD R3, R2, R3 ;  /* 0x0000000302038221 */ /* 0x002fca0000000000 */
[----:B------:R1:W-:Y:S01]  /*0260*/  @!P0 STS [R0], R3 ;  /* 0x0000000300008388 */ /* 0x0003e20000000800 */
[----:B------:R-:W-:Y:S01]  /*0270*/  BAR.SYNC.DEFER_BLOCKING 0x0 ;  /* 0x0000000000007b1d */ /* 0x000fe20000010000 */
[----:B------:R-:W-:Y:S01]  /*0280*/  ISETP.GT.U32.AND P0, PT, R6, 0x3, PT ;  /* 0x000000030600780c */ /* 0x000fe20003f04070 */
[----:B------:R-:W-:-:S12]  /*0290*/  IMAD.MOV.U32 R6, RZ, RZ, R4 ;  /* 0x000000ffff067224 */ /* 0x000fd800078e0004 */
[----:B-1----:R-:W-:Y:S05]  /*02a0*/  @P0 BRA `(.L_x_3) ;  /* 0xfffffffc00d40947 */ /* 0x002fea000383ffff */
.L_x_2:
[----:B------:R-:W-:Y:S05]  /*02b0*/  @P1 EXIT ;  /* 0x000000000000194d */ /* 0x000fea0003800000 */
[----:B------:R-:W1:Y:S01]  /*02c0*/  S2UR UR5, SR_CgaCtaId ;  /* 0x00000000000579c3 */ /* 0x000e620000008800 */
[----:B------:R-:W-:-:S07]  /*02d0*/  UMOV UR4, 0x400 ;  /* 0x0000040000047882 */ /* 0x000fce0000000000 */
[----:B------:R-:W2:Y:S01]  /*02e0*/  LDC.64 R2, c[0x0][0x388] ;  /* 0x0000e200ff027b82 */ /* 0x000ea20000000a00 */
[----:B-1----:R-:W-:Y:S01]  /*02f0*/  ULEA UR4, UR5, UR4, 0x18 ;  /* 0x0000000405047291 */ /* 0x002fe2000f8ec0ff */
[----:B--2---:R-:W-:-:S08]  /*0300*/  IMAD.WIDE.U32 R2, R11, 0x4, R2 ;  /* 0x000000040b027825 */ /* 0x004fd000078e0002 */
[----:B------:R-:W1:Y:S04]  /*0310*/  LDS R5, [UR4] ;  /* 0x00000004ff057984 */ /* 0x000e680008000800 */
[----:B-1----:R-:W-:Y:S01]  /*0320*/  STG.E desc[UR6][R2.64], R5 ;  /* 0x0000000502007986 */ /* 0x002fe2000c101906 */
[----:B------:R-:W-:Y:S05]  /*0330*/  EXIT ;  /* 0x000000000000794d */ /* 0x000fea0003800000 */
.L_x_4:
        /* <DEDUP_REMOVED lines=12> */
.L_x_10:


//--------------------- .text._Z11reduceNaivePfS_i --------------------------
	.section	.text._Z11reduceNaivePfS_i,"ax",@progbits
	.align	128
        .global         _Z11reduceNaivePfS_i
        .type           _Z11reduceNaivePfS_i,@function
        .size           _Z11reduceNaivePfS_i,(.L_x_11 - _Z11reduceNaivePfS_i)
        .other          _Z11reduceNaivePfS_i,@"STO_CUDA_ENTRY STV_DEFAULT"
_Z11reduceNaivePfS_i:
.text._Z11reduceNaivePfS_i:
[----:B------:R-:W-:Y:S01]  /*0000*/  LDC R1, c[0x0][0x37c] ;  /* 0x0000df00ff017b82 */ /* 0x000fe20000000800 */
[----:B------:R-:W0:Y:S01]  /*0010*/  S2R R5, SR_TID.Y ;  /* 0x0000000000057919 */ /* 0x000e220000002200 */
[----:B------:R-:W0:Y:S01]  /*0020*/  LDCU UR4, c[0x0][0x364] ;  /* 0x00006c80ff0477ac */ /* 0x000e220008000800 */
[----:B------:R-:W0:Y:S01]  /*0030*/  S2R R0, SR_CTAID.Y ;  /* 0x0000000000007919 */ /* 0x000e220000002600 */
[----:B------:R-:W1:Y:S01]  /*0040*/  LDCU UR5, c[0x0][0x390] ;  /* 0x00007200ff0577ac */ /* 0x000e620008000800 */
[----:B------:R-:W2:Y:S01]  /*0050*/  LDCU.64 UR6, c[0x0][0x358] ;  /* 0x00006b00ff0677ac */ /* 0x000ea20008000a00 */
[----:B0-----:R-:W-:Y:S02]  /*0060*/  IMAD R5, R0, UR4, R5 ;  /* 0x0000000400057c24 */ /* 0x001fe4000f8e0205 */
[----:B------:R-:W-:-:S03]  /*0070*/  IMAD.MOV.U32 R0, RZ, RZ, RZ ;  /* 0x000000ffff007224 */ /* 0x000fc600078e00ff */
[----:B-1----:R-:W-:-:S13]  /*0080*/  ISETP.GE.AND P0, PT, R5, UR5, PT ;  /* 0x0000000505007c0c */ /* 0x002fda000bf06270 */
[----:B------:R-:W0:Y:S02]  /*0090*/  @!P0 LDC.64 R2, c[0x0][0x380] ;  /* 0x0000e000ff028b82 */ /* 0x000e240000000a00 */
[----:B0-----:R-:W-:-:S05]  /*00a0*/  @!P0 IMAD.WIDE.U32 R2, R5, 0x4, R2 ;  /* 0x0000000405028825 */ /* 0x001fca00078e0002 */
[----:B--2---:R-:W2:Y:S01]  /*00b0*/  @!P0 LDG.E R0, desc[UR6][R2.64] ;  /* 0x0000000602008981 */ /* 0x004ea2000c1e1900 */
[----:B------:R-:W0:Y:S01]  /*00c0*/  S2UR UR5, SR_CgaCtaId ;  /* 0x00000000000579c3 */ /* 0x000e220000008800 */
[----:B------:R-:W-:Y:S01]  /*00d0*/  UMOV UR4, 0x400 ;  /* 0x0000040000047882 */ /* 0x000fe20000000000 */
[----:B------:R-:W1:Y:S01]  /*00e0*/  LDCU UR8, c[0x0][0x360] ;  /* 0x00006c00ff0877ac */ /* 0x000e620008000800 */
[----:B------:R-:W3:Y:S01]  /*00f0*/  S2R R7, SR_TID.X ;  /* 0x0000000000077919 */ /* 0x000ee20000002100 */
[----:B-1----:R-:W-:Y:S02]  /*0100*/  UISETP.GE.U32.AND UP0, UPT, UR8, 0x2, UPT ;  /* 0x000000020800788c */ /* 0x002fe4000bf06070 */
[----:B0-----:R-:W-:-:S06]  /*0110*/  ULEA UR4, UR5, UR4, 0x18 ;  /* 0x0000000405047291 */ /* 0x001fcc000f8ec0ff */
[C---:B---3--:R-:W-:Y:S02]  /*0120*/  LEA R5, R7.reuse, UR4, 0x2 ;  /* 0x0000000407057c11 */ /* 0x048fe4000f8e10ff */
[----:B------:R-:W-:-:S03]  /*0130*/  ISETP.NE.AND P0, PT, R7, RZ, PT ;  /* 0x000000ff0700720c */ /* 0x000fc60003f05270 */
[----:B--2---:R0:W-:Y:S01]  /*0140*/  STS [R5], R0 ;  /* 0x0000000005007388 */ /* 0x0041e20000000800 */
[----:B------:R-:W-:Y:S06]  /*0150*/  BAR.SYNC.DEFER_BLOCKING 0x0 ;  /* 0x0000000000007b1d */ /* 0x000fec0000010000 */
[----:B------:R-:W-:Y:S05]  /*0160*/  BRA.U !UP0, `(.L_x_5) ;  /* 0x0000000108347547 */ /* 0x000fea000b800000 */
[----:B0-----:R-:W-:Y:S01]  /*0170*/  HFMA2 R0, -RZ, RZ, 0, 5.9604644775390625e-08 ;  /* 0x00000001ff007431 */ /* 0x001fe200000001ff */
[----:B------:R-:W-:-:S13]  /*0180*/  LOP3.LUT P1, RZ, R7, 0x1, RZ, 0xc0, !PT ;  /* 0x0000000107ff7812 */ /* 0x000fda000782c0ff */
.L_x_6:
[----:B------:R-:W-:-:S05]  /*0190*/  IMAD.IADD R2, R7, 0x1, R0 ;  /* 0x0000000107027824 */ /* 0x000fca00078e0200 */
[----:B------:R-:W-:-:S13]  /*01a0*/  ISETP.GE.U32.OR P2, PT, R2, UR8, P1 ;  /* 0x0000000802007c0c */ /* 0x000fda0008f46470 */
[C---:B------:R-:W-:Y:S01]  /*01b0*/  @!P2 LEA R2, R0.reuse, R5, 0x2 ;  /* 0x000000050002a211 */ /* 0x040fe200078e10ff */
[----:B------:R-:W-:Y:S01]  /*01c0*/  @!P2 LDS R3, [R5] ;  /* 0x000000000503a984 */ /* 0x000fe20000000800 */
[----:B------:R-:W-:-:S04]  /*01d0*/  IMAD.SHL.U32 R0, R0, 0x2, RZ ;  /* 0x0000000200007824 */ /* 0x000fc800078e00ff */
[----:B------:R-:W0:Y:S02]  /*01e0*/  @!P2 LDS R2, [R2] ;  /* 0x000000000202a984 */ /* 0x000e240000000800 */
[----:B0-----:R-:W-:-:S05]  /*01f0*/  @!P2 FADD R4, R2, R3 ;  /* 0x000000030204a221 */ /* 0x001fca0000000000 */
[----:B------:R1:W-:Y:S01]  /*0200*/  @!P2 STS [R5], R4 ;  /* 0x000000040500a388 */ /* 0x0003e20000000800 */
[----:B------:R-:W-:Y:S01]  /*0210*/  BAR.SYNC.DEFER_BLOCKING 0x0 ;  /* 0x0000000000007b1d */ /* 0x000fe20000010000 */
[----:B------:R-:W-:-:S13]  /*0220*/  ISETP.GE.U32.AND P2, PT, R0, UR8, PT ;  /* 0x0000000800007c0c */ /* 0x000fda000bf46070 */
[----:B-1----:R-:W-:Y:S05]  /*0230*/  @!P2 BRA `(.L_x_6) ;  /* 0xfffffffc00d4a947 */ /* 0x002fea000383ffff */
.L_x_5:
[----:B------:R-:W-:Y:S05]  /*0240*/  @P0 EXIT ;  /* 0x000000000000094d */ /* 0x000fea0003800000 */
[----:B------:R-:W1:Y:S01]  /*0250*/  S2UR UR5, SR_CgaCtaId ;  /* 0x00000000000579c3 */ /* 0x000e620000008800 */
[----:B------:R-:W-:Y:S01]  /*0260*/  UMOV UR4, 0x400 ;  /* 0x0000040000047882 */ /* 0x000fe20000000000 */
[----:B------:R-:W2:Y:S06]  /*0270*/  S2R R7, SR_CTAID.X ;  /* 0x0000000000077919 */ /* 0x000eac0000002500 */
[----:B------:R-:W2:Y:S01]  /*0280*/  LDC.64 R2, c[0x0][0x388] ;  /* 0x0000e200ff027b82 */ /* 0x000ea20000000a00 */
[----:B-1----:R-:W-:-:S09]  /*0290*/  ULEA UR4, UR5, UR4, 0x18 ;  /* 0x0000000405047291 */ /* 0x002fd2000f8ec0ff */
[----:B0-----:R-:W0:Y:S01]  /*02a0*/  LDS R5, [UR4] ;  /* 0x00000004ff057984 */ /* 0x001e220008000800 */
[----:B--2---:R-:W-:-:S05]  /*02b0*/  IMAD.WIDE.U32 R2, R7, 0x4, R2 ;  /* 0x0000000407027825 */ /* 0x004fca00078e0002 */
[----:B0-----:R-:W-:Y:S01]  /*02c0*/  STG.E desc[UR6][R2.64], R5 ;  /* 0x0000000502007986 */ /* 0x001fe2000c101906 */
[----:B------:R-:W-:Y:S05]  /*02d0*/  EXIT ;  /* 0x000000000000794d */ /* 0x000fea0003800000 */
.L_x_7:
        /* <DEDUP_REMOVED lines=10> */
.L_x_11:


//--------------------- .nv.shared._Z19exclusiveScanKernelPfS_i --------------------------
	.section	.nv.shared._Z19exclusiveScanKernelPfS_i,"aw",@nobits
	.sectionflags	@""
	.align	16
	.zero		1024


//--------------------- .nv.shared.reserved.0     --------------------------
	.section	.nv.shared.reserved.0,"aw",@nobits
	.weak		__nv_reservedSMEM_offset_0_alias
	.size		__nv_reservedSMEM_offset_0_alias, 0, 64
	.other		__nv_reservedSMEM_offset_0_alias,@"STO_CUDA_RESERVED_SHARED STV_DEFAULT"
__nv_reservedSMEM_offset_0_alias:
	.zero		0
	.zero		64


//--------------------- .nv.shared._Z19inclusiveScanKernelPfS_i --------------------------
	.section	.nv.shared._Z19inclusiveScanKernelPfS_i,"aw",@nobits
	.sectionflags	@""
	.align	16
	.zero		1024


//--------------------- .nv.shared._Z27reduceSharedMemoryEfficientPfS_i --------------------------
	.section	.nv.shared._Z27reduceSharedMemoryEfficientPfS_i,"aw",@nobits
	.sectionflags	@""
	.align	16
	.zero		1024


//--------------------- .nv.shared._Z11reduceNaivePfS_i --------------------------
	.section	.nv.shared._Z11reduceNaivePfS_i,"aw",@nobits
	.sectionflags	@""
	.align	16
	.zero		1024


//--------------------- .nv.constant0._Z19exclusiveScanKernelPfS_i --------------------------
	.section	.nv.constant0._Z19exclusiveScanKernelPfS_i,"a",@progbits
	.sectionflags	@""
	.align	4
.nv.constant0._Z19exclusiveScanKernelPfS_i:
	.zero		916


//--------------------- .nv.constant0._Z19inclusiveScanKernelPfS_i --------------------------
	.section	.nv.constant0._Z19inclusiveScanKernelPfS_i,"a",@progbits
	.sectionflags	@""
	.align	4
.nv.constant0._Z19inclusiveScanKernelPfS_i:
	.zero		916


//--------------------- .nv.constant0._Z27reduceSharedMemoryEfficientPfS_i --------------------------
	.section	.nv.constant0._Z27reduceSharedMemoryEfficientPfS_i,"a",@progbits
	.sectionflags	@""
	.align	4
.nv.constant0._Z27reduceSharedMemoryEfficientPfS_i:
	.zero		916


//--------------------- .nv.constant0._Z11reduceNaivePfS_i --------------------------
	.section	.nv.constant0._Z11reduceNaivePfS_i,"a",@progbits
	.sectionflags	@""
	.align	4
.nv.constant0._Z11reduceNaivePfS_i:
	.zero		916


//--------------------- SYMBOLS --------------------------

	.type		.nv.reservedSmem.offset0,@object
	.size		.nv.reservedSmem.offset0,0x4
	.type		.nv.reservedSmem.cap,@object
	.size		.nv.reservedSmem.cap,0x4
